//
// Generated by NVIDIA NVVM Compiler
//
// Compiler Build ID: CL-36424714
// Cuda compilation tools, release 13.0, V13.0.88
// Based on NVVM 20.0.0
//

.version 9.0
.target sm_100
.address_size 64

	// .globl	_Z5hellov
.extern .func  (.param .b32 func_retval0) vprintf
(
	.param .b64 vprintf_param_0,
	.param .b64 vprintf_param_1
)
;
// _ZZ21use_shared_memory_GPUPfE6sh_arr has been demoted
.global .align 1 .b8 $str[39] = {72, 101, 108, 108, 111, 32, 119, 111, 114, 108, 100, 33, 32, 73, 39, 109, 32, 97, 32, 116, 104, 114, 101, 97, 100, 32, 105, 110, 32, 98, 108, 111, 99, 107, 32, 37, 100, 10};

.visible .entry _Z5hellov()
{
	.local .align 8 .b8 	__local_depot0[8];
	.reg .b64 	%SP;
	.reg .b64 	%SPL;
	.reg .b32 	%r<4>;
	.reg .b64 	%rd<5>;

	mov.u64 	%SPL, __local_depot0;
	cvta.local.u64 	%SP, %SPL;
	add.u64 	%rd1, %SP, 0;
	add.u64 	%rd2, %SPL, 0;
	mov.u32 	%r1, %ctaid.x;
	st.local.u32 	[%rd2], %r1;
	mov.u64 	%rd3, $str;
	cvta.global.u64 	%rd4, %rd3;
	{ // callseq 0, 0
	.param .b64 param0;
	st.param.b64 	[param0], %rd4;
	.param .b64 param1;
	st.param.b64 	[param1], %rd1;
	.param .b32 retval0;
	call.uni (retval0), 
	vprintf, 
	(
	param0, 
	param1
	);
	ld.param.b32 	%r2, [retval0];
	} // callseq 0
	ret;

}
	// .globl	_Z20use_local_memory_GPUf
.visible .entry _Z20use_local_memory_GPUf(
	.param .f32 _Z20use_local_memory_GPUf_param_0
)
{


	ret;

}
	// .globl	_Z21use_global_memory_GPUPf
.visible .entry _Z21use_global_memory_GPUPf(
	.param .u64 .ptr .align 1 _Z21use_global_memory_GPUPf_param_0
)
{
	.reg .b32 	%r<3>;
	.reg .b32 	%f<2>;
	.reg .b64 	%rd<5>;

	ld.param.u64 	%rd1, [_Z21use_global_memory_GPUPf_param_0];
	cvta.to.global.u64 	%rd2, %rd1;
	mov.u32 	%r1, %tid.x;
	shl.b32 	%r2, %r1, 1;
	cvt.rn.f32.u32 	%f1, %r2;
	mul.wide.u32 	%rd3, %r1, 4;
	add.s64 	%rd4, %rd2, %rd3;
	st.global.f32 	[%rd4], %f1;
	ret;

}
	// .globl	_Z21use_shared_memory_GPUPf
.visible .entry _Z21use_shared_memory_GPUPf(
	.param .u64 .ptr .align 1 _Z21use_shared_memory_GPUPf_param_0
)
{
	.reg .pred 	%p<11>;
	.reg .b32 	%r<45>;
	.reg .b32 	%f<87>;
	.reg .b64 	%rd<5>;
	// demoted variable
	.shared .align 4 .b8 _ZZ21use_shared_memory_GPUPfE6sh_arr[512];
	ld.param.u64 	%rd2, [_Z21use_shared_memory_GPUPf_param_0];
	cvta.to.global.u64 	%rd3, %rd2;
	mov.u32 	%r1, %tid.x;
	mul.wide.u32 	%rd4, %r1, 4;
	add.s64 	%rd1, %rd3, %rd4;
	ld.global.f32 	%f16, [%rd1];
	shl.b32 	%r23, %r1, 2;
	mov.u32 	%r24, _ZZ21use_shared_memory_GPUPfE6sh_arr;
	add.s32 	%r2, %r24, %r23;
	st.shared.f32 	[%r2], %f16;
	bar.sync 	0;
	setp.eq.s32 	%p1, %r1, 0;
	mov.f32 	%f86, 0f00000000;
	@%p1 bra 	$L__BB3_13;
	and.b32  	%r3, %r1, 15;
	setp.lt.u32 	%p2, %r1, 16;
	mov.f32 	%f86, 0f00000000;
	mov.b32 	%r41, 0;
	@%p2 bra 	$L__BB3_4;
	and.b32  	%r41, %r1, 1008;
	add.s32 	%r38, %r24, 32;
	neg.s32 	%r39, %r41;
	mov.f32 	%f86, 0f00000000;
$L__BB3_3:
	.pragma "nounroll";
	ld.shared.f32 	%f20, [%r38+-32];
	add.f32 	%f21, %f86, %f20;
	ld.shared.f32 	%f22, [%r38+-28];
	add.f32 	%f23, %f21, %f22;
	ld.shared.f32 	%f24, [%r38+-24];
	add.f32 	%f25, %f23, %f24;
	ld.shared.f32 	%f26, [%r38+-20];
	add.f32 	%f27, %f25, %f26;
	ld.shared.f32 	%f28, [%r38+-16];
	add.f32 	%f29, %f27, %f28;
	ld.shared.f32 	%f30, [%r38+-12];
	add.f32 	%f31, %f29, %f30;
	ld.shared.f32 	%f32, [%r38+-8];
	add.f32 	%f33, %f31, %f32;
	ld.shared.f32 	%f34, [%r38+-4];
	add.f32 	%f35, %f33, %f34;
	ld.shared.f32 	%f36, [%r38];
	add.f32 	%f37, %f35, %f36;
	ld.shared.f32 	%f38, [%r38+4];
	add.f32 	%f39, %f37, %f38;
	ld.shared.f32 	%f40, [%r38+8];
	add.f32 	%f41, %f39, %f40;
	ld.shared.f32 	%f42, [%r38+12];
	add.f32 	%f43, %f41, %f42;
	ld.shared.f32 	%f44, [%r38+16];
	add.f32 	%f45, %f43, %f44;
	ld.shared.f32 	%f46, [%r38+20];
	add.f32 	%f47, %f45, %f46;
	ld.shared.f32 	%f48, [%r38+24];
	add.f32 	%f49, %f47, %f48;
	ld.shared.f32 	%f50, [%r38+28];
	add.f32 	%f86, %f49, %f50;
	add.s32 	%r39, %r39, 16;
	add.s32 	%r38, %r38, 64;
	setp.ne.s32 	%p3, %r39, 0;
	@%p3 bra 	$L__BB3_3;
$L__BB3_4:
	setp.eq.s32 	%p4, %r3, 0;
	@%p4 bra 	$L__BB3_13;
	and.b32  	%r11, %r1, 7;
	setp.lt.u32 	%p5, %r3, 8;
	@%p5 bra 	$L__BB3_7;
	shl.b32 	%r28, %r41, 2;
	add.s32 	%r30, %r24, %r28;
	ld.shared.f32 	%f52, [%r30];
	add.f32 	%f53, %f86, %f52;
	ld.shared.f32 	%f54, [%r30+4];
	add.f32 	%f55, %f53, %f54;
	ld.shared.f32 	%f56, [%r30+8];
	add.f32 	%f57, %f55, %f56;
	ld.shared.f32 	%f58, [%r30+12];
	add.f32 	%f59, %f57, %f58;
	ld.shared.f32 	%f60, [%r30+16];
	add.f32 	%f61, %f59, %f60;
	ld.shared.f32 	%f62, [%r30+20];
	add.f32 	%f63, %f61, %f62;
	ld.shared.f32 	%f64, [%r30+24];
	add.f32 	%f65, %f63, %f64;
	ld.shared.f32 	%f66, [%r30+28];
	add.f32 	%f86, %f65, %f66;
	add.s32 	%r41, %r41, 8;
$L__BB3_7:
	setp.eq.s32 	%p6, %r11, 0;
	@%p6 bra 	$L__BB3_13;
	and.b32  	%r14, %r1, 3;
	setp.lt.u32 	%p7, %r11, 4;
	@%p7 bra 	$L__BB3_10;
	shl.b32 	%r31, %r41, 2;
	add.s32 	%r33, %r24, %r31;
	ld.shared.f32 	%f68, [%r33];
	add.f32 	%f69, %f86, %f68;
	ld.shared.f32 	%f70, [%r33+4];
	add.f32 	%f71, %f69, %f70;
	ld.shared.f32 	%f72, [%r33+8];
	add.f32 	%f73, %f71, %f72;
	ld.shared.f32 	%f74, [%r33+12];
	add.f32 	%f86, %f73, %f74;
	add.s32 	%r41, %r41, 4;
$L__BB3_10:
	setp.eq.s32 	%p8, %r14, 0;
	@%p8 bra 	$L__BB3_13;
	shl.b32 	%r34, %r41, 2;
	add.s32 	%r44, %r24, %r34;
	neg.s32 	%r43, %r14;
$L__BB3_12:
	.pragma "nounroll";
	ld.shared.f32 	%f75, [%r44];
	add.f32 	%f86, %f86, %f75;
	add.s32 	%r44, %r44, 4;
	add.s32 	%r43, %r43, 1;
	setp.ne.s32 	%p9, %r43, 0;
	@%p9 bra 	$L__BB3_12;
$L__BB3_13:
	add.s32 	%r36, %r1, 1;
	cvt.rn.f32.u32 	%f76, %r36;
	div.rn.f32 	%f14, %f86, %f76;
	ld.global.f32 	%f77, [%rd1];
	setp.leu.f32 	%p10, %f77, %f14;
	@%p10 bra 	$L__BB3_15;
	st.global.f32 	[%rd1], %f14;
$L__BB3_15:
	mov.b32 	%r37, 1078523331;
	st.shared.u32 	[%r2], %r37;
	ret;

}


// ===== COMPILED SASS (sm_100) =====

	.target	sm_100

	.elftype	@"ET_EXEC"


//--------------------- .note.nv.tkinfo           --------------------------
	.section	.note.nv.tkinfo,"",@"SHT_NOTE"
	.sectionflags	@"SHF_NOTE_NV_TKINFO"
	.tkinfo
        /*0018*/ 	.word	0x00000002
        /*0030*/ 	.string	""
        /*0030*/ 	.string	"ptxas"
        /*0030*/ 	.string	"Cuda compilation tools, release 13.0, V13.0.88"
        /*0030*/ 	.string	"Build cuda_13.0.r13.0/compiler.36424714_0"
        /*0030*/ 	.string	"-arch sm_100 -m 64 "



//--------------------- .note.nv.cuinfo           --------------------------
	.section	.note.nv.cuinfo,"",@"SHT_NOTE"
	.sectionflags	@"SHF_NOTE_NV_CUINFO"
        /*0018*/ 	.short	0x0002
        /*001a*/ 	.short	0x0064
        /*001c*/ 	.short	0x0082
	.zero		2


//--------------------- .nv.info                  --------------------------
	.section	.nv.info,"",@"SHT_CUDA_INFO"
	.align	4


	//----- nvinfo : EIATTR_REGCOUNT
	.align		4
        /*0000*/ 	.byte	0x04, 0x2f
        /*0002*/ 	.short	(.L_2 - .L_1)
	.align		4
.L_1:
        /*0004*/ 	.word	index@(_Z5hellov)
        /*0008*/ 	.word	0x00000018


	//----- nvinfo : EIATTR_FRAME_SIZE
	.align		4
.L_2:
        /*000c*/ 	.byte	0x04, 0x11
        /*000e*/ 	.short	(.L_4 - .L_3)
	.align		4
.L_3:
        /*0010*/ 	.word	index@(_Z5hellov)
        /*0014*/ 	.word	0x00000008


	//----- nvinfo : EIATTR_REGCOUNT
	.align		4
.L_4:
        /*0018*/ 	.byte	0x04, 0x2f
        /*001a*/ 	.short	(.L_6 - .L_5)
	.align		4
.L_5:
        /*001c*/ 	.word	index@(_Z20use_local_memory_GPUf)
        /*0020*/ 	.word	0x00000004


	//----- nvinfo : EIATTR_FRAME_SIZE
	.align		4
.L_6:
        /*0024*/ 	.byte	0x04, 0x11
        /*0026*/ 	.short	(.L_8 - .L_7)
	.align		4
.L_7:
        /*0028*/ 	.word	index@(_Z20use_local_memory_GPUf)
        /*002c*/ 	.word	0x00000000


	//----- nvinfo : EIATTR_REGCOUNT
	.align		4
.L_8:
        /*0030*/ 	.byte	0x04, 0x2f
        /*0032*/ 	.short	(.L_10 - .L_9)
	.align		4
.L_9:
        /*0034*/ 	.word	index@(_Z21use_global_memory_GPUPf)
        /*0038*/ 	.word	0x00000008


	//----- nvinfo : EIATTR_FRAME_SIZE
	.align		4
.L_10:
        /*003c*/ 	.byte	0x04, 0x11
        /*003e*/ 	.short	(.L_12 - .L_11)
	.align		4
.L_11:
        /*0040*/ 	.word	index@(_Z21use_global_memory_GPUPf)
        /*0044*/ 	.word	0x00000000


	//----- nvinfo : EIATTR_REGCOUNT
	.align		4
.L_12:
        /*0048*/ 	.byte	0x04, 0x2f
        /*004a*/ 	.short	(.L_14 - .L_13)
	.align		4
.L_13:
        /*004c*/ 	.word	index@(_Z21use_shared_memory_GPUPf)
        /*0050*/ 	.word	0x0000001b


	//----- nvinfo : EIATTR_FRAME_SIZE
	.align		4
.L_14:
        /*0054*/ 	.byte	0x04, 0x11
        /*0056*/ 	.short	(.L_16 - .L_15)
	.align		4
.L_15:
        /*0058*/ 	.word	index@($__internal_0_$__cuda_sm3x_div_rn_noftz_f32_slowpath)
        /*005c*/ 	.word	0x00000000


	//----- nvinfo : EIATTR_FRAME_SIZE
	.align		4
.L_16:
        /*0060*/ 	.byte	0x04, 0x11
        /*0062*/ 	.short	(.L_18 - .L_17)
	.align		4
.L_17:
        /*0064*/ 	.word	index@(_Z21use_shared_memory_GPUPf)
        /*0068*/ 	.word	0x00000000


	//----- nvinfo : EIATTR_MIN_STACK_SIZE
	.align		4
.L_18:
        /*006c*/ 	.byte	0x04, 0x12
        /*006e*/ 	.short	(.L_20 - .L_19)
	.align		4
.L_19:
        /*0070*/ 	.word	index@(_Z21use_shared_memory_GPUPf)
        /*0074*/ 	.word	0x00000000


	//----- nvinfo : EIATTR_MIN_STACK_SIZE
	.align		4
.L_20:
        /*0078*/ 	.byte	0x04, 0x12
        /*007a*/ 	.short	(.L_22 - .L_21)
	.align		4
.L_21:
        /*007c*/ 	.word	index@(_Z21use_global_memory_GPUPf)
        /*0080*/ 	.word	0x00000000


	//----- nvinfo : EIATTR_MIN_STACK_SIZE
	.align		4
.L_22:
        /*0084*/ 	.byte	0x04, 0x12
        /*0086*/ 	.short	(.L_24 - .L_23)
	.align		4
.L_23:
        /*0088*/ 	.word	index@(_Z20use_local_memory_GPUf)
        /*008c*/ 	.word	0x00000000


	//----- nvinfo : EIATTR_MIN_STACK_SIZE
	.align		4
.L_24:
        /*0090*/ 	.byte	0x04, 0x12
        /*0092*/ 	.short	(.L_26 - .L_25)
	.align		4
.L_25:
        /*0094*/ 	.word	index@(_Z5hellov)
        /*0098*/ 	.word	0x00000008
.L_26:


//--------------------- .nv.compat                --------------------------
	.section	.nv.compat,"",@"SHT_CUDA_COMPAT_INFO"
	.align	4
        /*0000*/ 	.byte	0x02, 0x09, 0x00, 0x00, 0x02, 0x02, 0x01, 0x00, 0x02, 0x05, 0x05, 0x00, 0x03, 0x07, 0x01, 0x01
        /*0010*/ 	.byte	0x02, 0x03, 0x00, 0x00, 0x02, 0x06, 0x01, 0x00, 0x04, 0x0b, 0x08, 0x00, 0x01, 0x00, 0x00, 0x00
        /*0020*/ 	.byte	0x00, 0x00, 0x00, 0x00


//--------------------- .nv.info._Z21use_shared_memory_GPUPf --------------------------
	.section	.nv.info._Z21use_shared_memory_GPUPf,"",@"SHT_CUDA_INFO"
	.sectionflags	@""
	.align	4


	//----- nvinfo : EIATTR_CUDA_API_VERSION
	.align		4
        /*0000*/ 	.byte	0x04, 0x37
        /*0002*/ 	.short	(.L_28 - .L_27)
.L_27:
        /*0004*/ 	.word	0x00000082


	//----- nvinfo : EIATTR_KPARAM_INFO
	.align		4
.L_28:
        /*0008*/ 	.byte	0x04, 0x17
        /*000a*/ 	.short	(.L_30 - .L_29)
.L_29:
        /*000c*/ 	.word	0x00000000
        /*0010*/ 	.short	0x0000
        /*0012*/ 	.short	0x0000
        /*0014*/ 	.byte	0x00, 0xf5, 0x21, 0x00


	//----- nvinfo : EIATTR_SPARSE_MMA_MASK
	.align		4
.L_30:
        /*0018*/ 	.byte	0x03, 0x50
        /*001a*/ 	.short	0x0000


	//----- nvinfo : EIATTR_MAXREG_COUNT
	.align		4
        /*001c*/ 	.byte	0x03, 0x1b
        /*001e*/ 	.short	0x00ff


	//----- nvinfo : EIATTR_NUM_BARRIERS
	.align		4
        /*0020*/ 	.byte	0x02, 0x4c
        /*0022*/ 	.byte	0x01
	.zero		1


	//----- nvinfo : EIATTR_MERCURY_ISA_VERSION
	.align		4
        /*0024*/ 	.byte	0x03, 0x5f
        /*0026*/ 	.short	0x0101


	//----- nvinfo : EIATTR_VRC_CTA_INIT_COUNT
	.align		4
        /*0028*/ 	.byte	0x02, 0x4a
	.zero		1
	.zero		1


	//----- nvinfo : EIATTR_EXIT_INSTR_OFFSETS
	.align		4
        /*002c*/ 	.byte	0x04, 0x1c
        /*002e*/ 	.short	(.L_32 - .L_31)


	//   ....[0]....
.L_31:
        /*0030*/ 	.word	0x00000720


	//----- nvinfo : EIATTR_CRS_STACK_SIZE
	.align		4
.L_32:
        /*0034*/ 	.byte	0x04, 0x1e
        /*0036*/ 	.short	(.L_34 - .L_33)
.L_33:
        /*0038*/ 	.word	0x00000000


	//----- nvinfo : EIATTR_CBANK_PARAM_SIZE
	.align		4
.L_34:
        /*003c*/ 	.byte	0x03, 0x19
        /*003e*/ 	.short	0x0008


	//----- nvinfo : EIATTR_PARAM_CBANK
	.align		4
        /*0040*/ 	.byte	0x04, 0x0a
        /*0042*/ 	.short	(.L_36 - .L_35)
	.align		4
.L_35:
        /*0044*/ 	.word	index@(.nv.constant0._Z21use_shared_memory_GPUPf)
        /*0048*/ 	.short	0x0380
        /*004a*/ 	.short	0x0008


	//----- nvinfo : EIATTR_SW_WAR
	.align		4
.L_36:
        /*004c*/ 	.byte	0x04, 0x36
        /*004e*/ 	.short	(.L_38 - .L_37)
.L_37:
        /*0050*/ 	.word	0x00000008
.L_38:


//--------------------- .nv.info._Z21use_global_memory_GPUPf --------------------------
	.section	.nv.info._Z21use_global_memory_GPUPf,"",@"SHT_CUDA_INFO"
	.sectionflags	@""
	.align	4


	//----- nvinfo : EIATTR_CUDA_API_VERSION
	.align		4
        /*0000*/ 	.byte	0x04, 0x37
        /*0002*/ 	.short	(.L_40 - .L_39)
.L_39:
        /*0004*/ 	.word	0x00000082


	//----- nvinfo : EIATTR_KPARAM_INFO
	.align		4
.L_40:
        /*0008*/ 	.byte	0x04, 0x17
        /*000a*/ 	.short	(.L_42 - .L_41)
.L_41:
        /*000c*/ 	.word	0x00000000
        /*0010*/ 	.short	0x0000
        /*0012*/ 	.short	0x0000
        /*0014*/ 	.byte	0x00, 0xf5, 0x21, 0x00


	//----- nvinfo : EIATTR_SPARSE_MMA_MASK
	.align		4
.L_42:
        /*0018*/ 	.byte	0x03, 0x50
        /*001a*/ 	.short	0x0000


	//----- nvinfo : EIATTR_MAXREG_COUNT
	.align		4
        /*001c*/ 	.byte	0x03, 0x1b
        /*001e*/ 	.short	0x00ff


	//----- nvinfo : EIATTR_MERCURY_ISA_VERSION
	.align		4
        /*0020*/ 	.byte	0x03, 0x5f
        /*0022*/ 	.short	0x0101


	//----- nvinfo : EIATTR_VRC_CTA_INIT_COUNT
	.align		4
        /*0024*/ 	.byte	0x02, 0x4a
	.zero		1
	.zero		1


	//----- nvinfo : EIATTR_EXIT_INSTR_OFFSETS
	.align		4
        /*0028*/ 	.byte	0x04, 0x1c
        /*002a*/ 	.short	(.L_44 - .L_43)


	//   ....[0]....
.L_43:
        /*002c*/ 	.word	0x00000080


	//----- nvinfo : EIATTR_CBANK_PARAM_SIZE
	.align		4
.L_44:
        /*0030*/ 	.byte	0x03, 0x19
        /*0032*/ 	.short	0x0008


	//----- nvinfo : EIATTR_PARAM_CBANK
	.align		4
        /*0034*/ 	.byte	0x04, 0x0a
        /*0036*/ 	.short	(.L_46 - .L_45)
	.align		4
.L_45:
        /*0038*/ 	.word	index@(.nv.constant0._Z21use_global_memory_GPUPf)
        /*003c*/ 	.short	0x0380
        /*003e*/ 	.short	0x0008


	//----- nvinfo : EIATTR_SW_WAR
	.align		4
.L_46:
        /*0040*/ 	.byte	0x04, 0x36
        /*0042*/ 	.short	(.L_48 - .L_47)
.L_47:
        /*0044*/ 	.word	0x00000008
.L_48:


//--------------------- .nv.info._Z20use_local_memory_GPUf --------------------------
	.section	.nv.info._Z20use_local_memory_GPUf,"",@"SHT_CUDA_INFO"
	.sectionflags	@""
	.align	4


	//----- nvinfo : EIATTR_CUDA_API_VERSION
	.align		4
        /*0000*/ 	.byte	0x04, 0x37
        /*0002*/ 	.short	(.L_50 - .L_49)
.L_49:
        /*0004*/ 	.word	0x00000082


	//----- nvinfo : EIATTR_KPARAM_INFO
	.align		4
.L_50:
        /*0008*/ 	.byte	0x04, 0x17
        /*000a*/ 	.short	(.L_52 - .L_51)
.L_51:
        /*000c*/ 	.word	0x00000000
        /*0010*/ 	.short	0x0000
        /*0012*/ 	.short	0x0000
        /*0014*/ 	.byte	0x00, 0xf0, 0x11, 0x00


	//----- nvinfo : EIATTR_SPARSE_MMA_MASK
	.align		4
.L_52:
        /*0018*/ 	.byte	0x03, 0x50
        /*001a*/ 	.short	0x0000


	//----- nvinfo : EIATTR_MAXREG_COUNT
	.align		4
        /*001c*/ 	.byte	0x03, 0x1b
        /*001e*/ 	.short	0x00ff


	//----- nvinfo : EIATTR_MERCURY_ISA_VERSION
	.align		4
        /*0020*/ 	.byte	0x03, 0x5f
        /*0022*/ 	.short	0x0101


	//----- nvinfo : EIATTR_VRC_CTA_INIT_COUNT
	.align		4
        /*0024*/ 	.byte	0x02, 0x4a
	.zero		1
	.zero		1


	//----- nvinfo : EIATTR_EXIT_INSTR_OFFSETS
	.align		4
        /*0028*/ 	.byte	0x04, 0x1c
        /*002a*/ 	.short	(.L_54 - .L_53)


	//   ....[0]....
.L_53:
        /*002c*/ 	.word	0x00000010


	//----- nvinfo : EIATTR_CBANK_PARAM_SIZE
	.align		4
.L_54:
        /*0030*/ 	.byte	0x03, 0x19
        /*0032*/ 	.short	0x0004


	//----- nvinfo : EIATTR_PARAM_CBANK
	.align		4
        /*0034*/ 	.byte	0x04, 0x0a
        /*0036*/ 	.short	(.L_56 - .L_55)
	.align		4
.L_55:
        /*0038*/ 	.word	index@(.nv.constant0._Z20use_local_memory_GPUf)
        /*003c*/ 	.short	0x0380
        /*003e*/ 	.short	0x0004


	//----- nvinfo : EIATTR_SW_WAR
	.align		4
.L_56:
        /*0040*/ 	.byte	0x04, 0x36
        /*0042*/ 	.short	(.L_58 - .L_57)
.L_57:
        /*0044*/ 	.word	0x00000008
.L_58:


//--------------------- .nv.info._Z5hellov        --------------------------
	.section	.nv.info._Z5hellov,"",@"SHT_CUDA_INFO"
	.sectionflags	@""
	.align	4


	//----- nvinfo : EIATTR_CUDA_API_VERSION
	.align		4
        /*0000*/ 	.byte	0x04, 0x37
        /*0002*/ 	.short	(.L_60 - .L_59)
.L_59:
        /*0004*/ 	.word	0x00000082


	//----- nvinfo : EIATTR_SPARSE_MMA_MASK
	.align		4
.L_60:
        /*0008*/ 	.byte	0x03, 0x50
        /*000a*/ 	.short	0x0000


	//----- nvinfo : EIATTR_MAXREG_COUNT
	.align		4
        /*000c*/ 	.byte	0x03, 0x1b
        /*000e*/ 	.short	0x00ff


	//----- nvinfo : EIATTR_EXTERNS
	.align		4
        /*0010*/ 	.byte	0x04, 0x0f
        /*0012*/ 	.short	(.L_62 - .L_61)


	//   ....[0]....
	.align		4
.L_61:
        /*0014*/ 	.word	index@(vprintf)


	//----- nvinfo : EIATTR_MERCURY_ISA_VERSION
	.align		4
.L_62:
        /*0018*/ 	.byte	0x03, 0x5f
        /*001a*/ 	.short	0x0101


	//----- nvinfo : EIATTR_VRC_CTA_INIT_COUNT
	.align		4
        /*001c*/ 	.byte	0x02, 0x4a
	.zero		1
	.zero		1


	//----- nvinfo : EIATTR_SYSCALL_OFFSETS
	.align		4
        /*0020*/ 	.byte	0x04, 0x46
        /*0022*/ 	.short	(.L_64 - .L_63)


	//   ....[0]....
.L_63:
        /*0024*/ 	.word	0x000000e0


	//----- nvinfo : EIATTR_EXIT_INSTR_OFFSETS
	.align		4
.L_64:
        /*0028*/ 	.byte	0x04, 0x1c
        /*002a*/ 	.short	(.L_66 - .L_65)


	//   ....[0]....
.L_65:
        /*002c*/ 	.word	0x000000f0


	//----- nvinfo : EIATTR_SW_WAR
	.align		4
.L_66:
        /*0030*/ 	.byte	0x04, 0x36
        /*0032*/ 	.short	(.L_68 - .L_67)
.L_67:
        /*0034*/ 	.word	0x00000008
.L_68:


//--------------------- .nv.callgraph             --------------------------
	.section	.nv.callgraph,"",@"SHT_CUDA_CALLGRAPH"
	.align	4
	.sectionentsize	8
	.align		4
        /*0000*/ 	.word	0x00000000
	.align		4
        /*0004*/ 	.word	0xffffffff
	.align		4
        /*0008*/ 	.word	index@(_Z5hellov)
	.align		4
        /*000c*/ 	.word	index@(vprintf)
	.align		4
        /*0010*/ 	.word	0x00000000
	.align		4
        /*0014*/ 	.word	0xfffffffe
	.align		4
        /*0018*/ 	.word	0x00000000
	.align		4
        /*001c*/ 	.word	0xfffffffd
	.align		4
        /*0020*/ 	.word	0x00000000
	.align		4
        /*0024*/ 	.word	0xfffffffc


//--------------------- .nv.constant4             --------------------------
	.section	.nv.constant4,"a",@progbits
	.align	8
	.align		8
.nv.constant4:
        /*0000*/ 	.dword	$str
	.align		8
        /*0008*/ 	.dword	vprintf


//--------------------- .text._Z21use_shared_memory_GPUPf --------------------------
	.section	.text._Z21use_shared_memory_GPUPf,"ax",@progbits
	.align	128
        .global         _Z21use_shared_memory_GPUPf
        .type           _Z21use_shared_memory_GPUPf,@function
        .size           _Z21use_shared_memory_GPUPf,(.L_x_26 - _Z21use_shared_memory_GPUPf)
        .other          _Z21use_shared_memory_GPUPf,@"STO_CUDA_ENTRY STV_DEFAULT"
_Z21use_shared_memory_GPUPf:
.text._Z21use_shared_memory_GPUPf:
[----:B------:R-:W-:Y:S01]  /*0000*/  LDC R1, c[0x0][0x37c] ;  /* 0x0000df00ff017b82 */ /* 0x000fe20000000800 */
[----:B------:R-:W0:Y:S07]  /*0010*/  S2R R0, SR_TID.X ;  /* 0x0000000000007919 */ /* 0x000e2e0000002100 */
[----:B------:R-:W0:Y:S01]  /*0020*/  LDC.64 R4, c[0x0][0x380] ;  /* 0x0000e000ff047b82 */ /* 0x000e220000000a00 */
[----:B------:R-:W1:Y:S01]  /*0030*/  LDCU.64 UR6, c[0x0][0x358] ;  /* 0x00006b00ff0677ac */ /* 0x000e620008000a00 */
[----:B0-----:R-:W-:-:S05]  /*0040*/  IMAD.WIDE.U32 R4, R0, 0x4, R4 ;  /* 0x0000000400047825 */ /* 0x001fca00078e0004 */
[----:B-1----:R-:W2:Y:S01]  /*0050*/  LDG.E R3, desc[UR6][R4.64] ;  /* 0x0000000604037981 */ /* 0x002ea2000c1e1900 */
[----:B------:R-:W0:Y:S01]  /*0060*/  S2UR UR5, SR_CgaCtaId ;  /* 0x00000000000579c3 */ /* 0x000e220000008800 */
[----:B------:R-:W-:Y:S01]  /*0070*/  UMOV UR4, 0x400 ;  /* 0x0000040000047882 */ /* 0x000fe20000000000 */
[----:B------:R-:W-:Y:S01]  /*0080*/  ISETP.NE.AND P0, PT, R0, RZ, PT ;  /* 0x000000ff0000720c */ /* 0x000fe20003f05270 */
[----:B------:R-:W-:Y:S01]  /*0090*/  BSSY.RECONVERGENT B0, `(.L_x_0) ;  /* 0x0000053000007945 */ /* 0x000fe20003800200 */
[----:B------:R-:W-:Y:S01]  /*00a0*/  IMAD.MOV.U32 R23, RZ, RZ, RZ ;  /* 0x000000ffff177224 */ /* 0x000fe200078e00ff */
[----:B0-----:R-:W-:-:S06]  /*00b0*/  ULEA UR4, UR5, UR4, 0x18 ;  /* 0x0000000405047291 */ /* 0x001fcc000f8ec0ff */
[----:B------:R-:W-:-:S05]  /*00c0*/  LEA R2, R0, UR4, 0x2 ;  /* 0x0000000400027c11 */ /* 0x000fca000f8e10ff */
[----:B--2---:R0:W-:Y:S01]  /*00d0*/  STS [R2], R3 ;  /* 0x0000000302007388 */ /* 0x0041e20000000800 */
[----:B------:R-:W-:Y:S06]  /*00e0*/  BAR.SYNC.DEFER_BLOCKING 0x0 ;  /* 0x0000000000007b1d */ /* 0x000fec0000010000 */
[----:B------:R-:W-:Y:S05]  /*00f0*/  @!P0 BRA `(.L_x_1) ;  /* 0x0000000400308947 */ /* 0x000fea0003800000 */
[C---:B------:R-:W-:Y:S01]  /*0100*/  ISETP.GE.U32.AND P0, PT, R0.reuse, 0x10, PT ;  /* 0x000000100000780c */ /* 0x040fe20003f06070 */
[----:B------:R-:W-:Y:S01]  /*0110*/  BSSY.RECONVERGENT B1, `(.L_x_2) ;  /* 0x0000023000017945 */ /* 0x000fe20003800200 */
[----:B------:R-:W-:Y:S01]  /*0120*/  LOP3.LUT R7, R0, 0xf, RZ, 0xc0, !PT ;  /* 0x0000000f00077812 */ /* 0x000fe200078ec0ff */
[----:B------:R-:W-:Y:S02]  /*0130*/  IMAD.MOV.U32 R23, RZ, RZ, RZ ;  /* 0x000000ffff177224 */ /* 0x000fe400078e00ff */
[----:B0-----:R-:W-:Y:S01]  /*0140*/  IMAD.MOV.U32 R3, RZ, RZ, RZ ;  /* 0x000000ffff037224 */ /* 0x001fe200078e00ff */
[----:B------:R-:W-:-:S07]  /*0150*/  ISETP.NE.AND P1, PT, R7, RZ, PT ;  /* 0x000000ff0700720c */ /* 0x000fce0003f25270 */
[----:B------:R-:W-:Y:S06]  /*0160*/  @!P0 BRA `(.L_x_3) ;  /* 0x0000000000748947 */ /* 0x000fec0003800000 */
[----:B------:R-:W-:Y:S01]  /*0170*/  UIADD3 UR5, UPT, UPT, UR4, 0x20, URZ ;  /* 0x0000002004057890 */ /* 0x000fe2000fffe0ff */
[----:B------:R-:W-:Y:S01]  /*0180*/  LOP3.LUT R3, R0, 0x3f0, RZ, 0xc0, !PT ;  /* 0x000003f000037812 */ /* 0x000fe200078ec0ff */
[----:B------:R-:W-:-:S04]  /*0190*/  HFMA2 R23, -RZ, RZ, 0, 0 ;  /* 0x00000000ff177431 */ /* 0x000fc800000001ff */
[----:B------:R-:W-:Y:S02]  /*01a0*/  IMAD.U32 R6, RZ, RZ, UR5 ;  /* 0x00000005ff067e24 */ /* 0x000fe4000f8e00ff */
[----:B------:R-:W-:-:S07]  /*01b0*/  IMAD.MOV R24, RZ, RZ, -R3 ;  /* 0x000000ffff187224 */ /* 0x000fce00078e0a03 */
.L_x_4:
[----:B------:R-:W0:Y:S01]  /*01c0*/  LDS.128 R8, [R6+-0x20] ;  /* 0xffffe00006087984 */ /* 0x000e220000000c00 */
[----:B------:R-:W-:-:S03]  /*01d0*/  VIADD R24, R24, 0x10 ;  /* 0x0000001018187836 */ /* 0x000fc60000000000 */
[----:B------:R-:W1:Y:S02]  /*01e0*/  LDS.128 R12, [R6+-0x10] ;  /* 0xfffff000060c7984 */ /* 0x000e640000000c00 */
[----:B------:R-:W-:Y:S02]  /*01f0*/  ISETP.NE.AND P0, PT, R24, RZ, PT ;  /* 0x000000ff1800720c */ /* 0x000fe40003f05270 */
[----:B------:R-:W2:Y:S01]  /*0200*/  LDS.128 R16, [R6] ;  /* 0x0000000006107984 */ /* 0x000ea20000000c00 */
[----:B0-----:R-:W-:-:S03]  /*0210*/  FADD R8, R8, R23 ;  /* 0x0000001708087221 */ /* 0x001fc60000000000 */
[----:B------:R0:W3:Y:S01]  /*0220*/  LDS.128 R20, [R6+0x10] ;  /* 0x0000100006147984 */ /* 0x0000e20000000c00 */
[----:B------:R-:W-:-:S04]  /*0230*/  FADD R9, R8, R9 ;  /* 0x0000000908097221 */ /* 0x000fc80000000000 */
[----:B------:R-:W-:Y:S01]  /*0240*/  FADD R10, R9, R10 ;  /* 0x0000000a090a7221 */ /* 0x000fe20000000000 */
[----:B0-----:R-:W-:-:S03]  /*0250*/  IADD3 R6, PT, PT, R6, 0x40, RZ ;  /* 0x0000004006067810 */ /* 0x001fc60007ffe0ff */
[----:B------:R-:W-:-:S04]  /*0260*/  FADD R11, R10, R11 ;  /* 0x0000000b0a0b7221 */ /* 0x000fc80000000000 */
[----:B-1----:R-:W-:-:S04]  /*0270*/  FADD R12, R11, R12 ;  /* 0x0000000c0b0c7221 */ /* 0x002fc80000000000 */
[----:B------:R-:W-:-:S04]  /*0280*/  FADD R13, R12, R13 ;  /* 0x0000000d0c0d7221 */ /* 0x000fc80000000000 */
[----:B------:R-:W-:-:S04]  /*0290*/  FADD R14, R13, R14 ;  /* 0x0000000e0d0e7221 */ /* 0x000fc80000000000 */
[----:B------:R-:W-:-:S04]  /*02a0*/  FADD R15, R14, R15 ;  /* 0x0000000f0e0f7221 */ /* 0x000fc80000000000 */
[----:B--2---:R-:W-:-:S04]  /*02b0*/  FADD R16, R15, R16 ;  /* 0x000000100f107221 */ /* 0x004fc80000000000 */
[----:B------:R-:W-:-:S04]  /*02c0*/  FADD R17, R16, R17 ;  /* 0x0000001110117221 */ /* 0x000fc80000000000 */
[----:B------:R-:W-:-:S04]  /*02d0*/  FADD R18, R17, R18 ;  /* 0x0000001211127221 */ /* 0x000fc80000000000 */
[----:B------:R-:W-:-:S04]  /*02e0*/  FADD R19, R18, R19 ;  /* 0x0000001312137221 */ /* 0x000fc80000000000 */
[----:B---3--:R-:W-:-:S04]  /*02f0*/  FADD R20, R19, R20 ;  /* 0x0000001413147221 */ /* 0x008fc80000000000 */
[----:B------:R-:W-:-:S04]  /*0300*/  FADD R21, R20, R21 ;  /* 0x0000001514157221 */ /* 0x000fc80000000000 */
[----:B------:R-:W-:-:S04]  /*0310*/  FADD R22, R21, R22 ;  /* 0x0000001615167221 */ /* 0x000fc80000000000 */
[----:B------:R-:W-:Y:S01]  /*0320*/  FADD R23, R22, R23 ;  /* 0x0000001716177221 */ /* 0x000fe20000000000 */
[----:B------:R-:W-:Y:S06]  /*0330*/  @P0 BRA `(.L_x_4) ;  /* 0xfffffffc00a00947 */ /* 0x000fec000383ffff */
.L_x_3:
[----:B------:R-:W-:Y:S05]  /*0340*/  BSYNC.RECONVERGENT B1 ;  /* 0x0000000000017941 */ /* 0x000fea0003800200 */
.L_x_2:
[----:B------:R-:W-:Y:S05]  /*0350*/  @!P1 BRA `(.L_x_1) ;  /* 0x0000000000989947 */ /* 0x000fea0003800000 */
[----:B------:R-:W-:Y:S01]  /*0360*/  ISETP.GE.U32.AND P0, PT, R7, 0x8, PT ;  /* 0x000000080700780c */ /* 0x000fe20003f06070 */
[----:B------:R-:W-:Y:S01]  /*0370*/  BSSY.RECONVERGENT B1, `(.L_x_5) ;  /* 0x0000010000017945 */ /* 0x000fe20003800200 */
[----:B------:R-:W-:-:S04]  /*0380*/  LOP3.LUT R16, R0, 0x7, RZ, 0xc0, !PT ;  /* 0x0000000700107812 */ /* 0x000fc800078ec0ff */
[----:B------:R-:W-:-:S07]  /*0390*/  ISETP.NE.AND P1, PT, R16, RZ, PT ;  /* 0x000000ff1000720c */ /* 0x000fce0003f25270 */
[----:B------:R-:W-:Y:S06]  /*03a0*/  @!P0 BRA `(.L_x_6) ;  /* 0x0000000000308947 */ /* 0x000fec0003800000 */
[C---:B------:R-:W-:Y:S01]  /*03b0*/  LEA R6, R3.reuse, UR4, 0x2 ;  /* 0x0000000403067c11 */ /* 0x040fe2000f8e10ff */
[----:B------:R-:W-:-:S04]  /*03c0*/  VIADD R3, R3, 0x8 ;  /* 0x0000000803037836 */ /* 0x000fc80000000000 */
[----:B------:R-:W0:Y:S04]  /*03d0*/  LDS.128 R8, [R6] ;  /* 0x0000000006087984 */ /* 0x000e280000000c00 */
[----:B------:R-:W1:Y:S01]  /*03e0*/  LDS.128 R12, [R6+0x10] ;  /* 0x00001000060c7984 */ /* 0x000e620000000c00 */
[----:B0-----:R-:W-:-:S04]  /*03f0*/  FADD R8, R23, R8 ;  /* 0x0000000817087221 */ /* 0x001fc80000000000 */
[----:B------:R-:W-:-:S04]  /*0400*/  FADD R9, R8, R9 ;  /* 0x0000000908097221 */ /* 0x000fc80000000000 */
[----:B------:R-:W-:-:S04]  /*0410*/  FADD R10, R9, R10 ;  /* 0x0000000a090a7221 */ /* 0x000fc80000000000 */
[----:B------:R-:W-:-:S04]  /*0420*/  FADD R11, R10, R11 ;  /* 0x0000000b0a0b7221 */ /* 0x000fc80000000000 */
[----:B-1----:R-:W-:-:S04]  /*0430*/  FADD R12, R11, R12 ;  /* 0x0000000c0b0c7221 */ /* 0x002fc80000000000 */
[----:B------:R-:W-:-:S04]  /*0440*/  FADD R13, R12, R13 ;  /* 0x0000000d0c0d7221 */ /* 0x000fc80000000000 */
[----:B------:R-:W-:-:S04]  /*0450*/  FADD R14, R13, R14 ;  /* 0x0000000e0d0e7221 */ /* 0x000fc80000000000 */
[----:B------:R-:W-:-:S07]  /*0460*/  FADD R23, R14, R15 ;  /* 0x0000000f0e177221 */ /* 0x000fce0000000000 */
.L_x_6:
[----:B------:R-:W-:Y:S05]  /*0470*/  BSYNC.RECONVERGENT B1 ;  /* 0x0000000000017941 */ /* 0x000fea0003800200 */
.L_x_5:
[----:B------:R-:W-:Y:S05]  /*0480*/  @!P1 BRA `(.L_x_1) ;  /* 0x00000000004c9947 */ /* 0x000fea0003800000 */
[----:B------:R-:W-:Y:S02]  /*0490*/  ISETP.GE.U32.AND P0, PT, R16, 0x4, PT ;  /* 0x000000041000780c */ /* 0x000fe40003f06070 */
[----:B------:R-:W-:-:S04]  /*04a0*/  LOP3.LUT R6, R0, 0x3, RZ, 0xc0, !PT ;  /* 0x0000000300067812 */ /* 0x000fc800078ec0ff */
[----:B------:R-:W-:-:S07]  /*04b0*/  ISETP.NE.AND P1, PT, R6, RZ, PT ;  /* 0x000000ff0600720c */ /* 0x000fce0003f25270 */
[C---:B------:R-:W-:Y:S01]  /*04c0*/  @P0 LEA R8, R3.reuse, UR4, 0x2 ;  /* 0x0000000403080c11 */ /* 0x040fe2000f8e10ff */
[----:B------:R-:W-:-:S05]  /*04d0*/  @P0 VIADD R3, R3, 0x4 ;  /* 0x0000000403030836 */ /* 0x000fca0000000000 */
[----:B------:R-:W0:Y:S02]  /*04e0*/  @P0 LDS.128 R8, [R8] ;  /* 0x0000000008080984 */ /* 0x000e240000000c00 */
[----:B0-----:R-:W-:-:S04]  /*04f0*/  @P0 FADD R12, R23, R8 ;  /* 0x00000008170c0221 */ /* 0x001fc80000000000 */
[----:B------:R-:W-:-:S04]  /*0500*/  @P0 FADD R9, R12, R9 ;  /* 0x000000090c090221 */ /* 0x000fc80000000000 */
[----:B------:R-:W-:-:S04]  /*0510*/  @P0 FADD R10, R9, R10 ;  /* 0x0000000a090a0221 */ /* 0x000fc80000000000 */
[----:B------:R-:W-:Y:S01]  /*0520*/  @P0 FADD R23, R10, R11 ;  /* 0x0000000b0a170221 */ /* 0x000fe20000000000 */
[----:B------:R-:W-:Y:S06]  /*0530*/  @!P1 BRA `(.L_x_1) ;  /* 0x0000000000209947 */ /* 0x000fec0003800000 */
[----:B------:R-:W-:Y:S01]  /*0540*/  LEA R3, R3, UR4, 0x2 ;  /* 0x0000000403037c11 */ /* 0x000fe2000f8e10ff */
[----:B------:R-:W-:-:S07]  /*0550*/  IMAD.MOV R6, RZ, RZ, -R6 ;  /* 0x000000ffff067224 */ /* 0x000fce00078e0a06 */
.L_x_7:
[----:B------:R0:W1:Y:S01]  /*0560*/  LDS R8, [R3] ;  /* 0x0000000003087984 */ /* 0x0000620000000800 */
[----:B------:R-:W-:-:S04]  /*0570*/  IADD3 R6, PT, PT, R6, 0x1, RZ ;  /* 0x0000000106067810 */ /* 0x000fc80007ffe0ff */
[----:B------:R-:W-:Y:S01]  /*0580*/  ISETP.NE.AND P0, PT, R6, RZ, PT ;  /* 0x000000ff0600720c */ /* 0x000fe20003f05270 */
[----:B0-----:R-:W-:Y:S02]  /*0590*/  VIADD R3, R3, 0x4 ;  /* 0x0000000403037836 */ /* 0x001fe40000000000 */
[----:B-1----:R-:W-:-:S10]  /*05a0*/  FADD R23, R8, R23 ;  /* 0x0000001708177221 */ /* 0x002fd40000000000 */
[----:B------:R-:W-:Y:S05]  /*05b0*/  @P0 BRA `(.L_x_7) ;  /* 0xfffffffc00e80947 */ /* 0x000fea000383ffff */
.L_x_1:
[----:B------:R-:W-:Y:S05]  /*05c0*/  BSYNC.RECONVERGENT B0 ;  /* 0x0000000000007941 */ /* 0x000fea0003800200 */
.L_x_0:
[----:B------:R-:W-:Y:S01]  /*05d0*/  VIADD R0, R0, 0x1 ;  /* 0x0000000100007836 */ /* 0x000fe20000000000 */
[----:B------:R-:W-:Y:S04]  /*05e0*/  BSSY.RECONVERGENT B0, `(.L_x_8) ;  /* 0x000000e000007945 */ /* 0x000fe80003800200 */
[----:B------:R-:W-:-:S04]  /*05f0*/  I2FP.F32.U32 R8, R0 ;  /* 0x0000000000087245 */ /* 0x000fc80000201000 */
[----:B0-----:R-:W0:Y:S08]  /*0600*/  MUFU.RCP R3, R8 ;  /* 0x0000000800037308 */ /* 0x001e300000001000 */
[----:B------:R-:W1:Y:S01]  /*0610*/  FCHK P0, R23, R8 ;  /* 0x0000000817007302 */ /* 0x000e620000000000 */
[----:B0-----:R-:W-:-:S04]  /*0620*/  FFMA R0, -R8, R3, 1 ;  /* 0x3f80000008007423 */ /* 0x001fc80000000103 */
[----:B------:R-:W-:-:S04]  /*0630*/  FFMA R0, R3, R0, R3 ;  /* 0x0000000003007223 */ /* 0x000fc80000000003 */
[----:B------:R-:W-:-:S04]  /*0640*/  FFMA R3, R0, R23, RZ ;  /* 0x0000001700037223 */ /* 0x000fc800000000ff */
[----:B------:R-:W-:-:S04]  /*0650*/  FFMA R6, -R8, R3, R23 ;  /* 0x0000000308067223 */ /* 0x000fc80000000117 */
[----:B------:R-:W-:Y:S01]  /*0660*/  FFMA R3, R0, R6, R3 ;  /* 0x0000000600037223 */ /* 0x000fe20000000003 */
[----:B-1----:R-:W-:Y:S06]  /*0670*/  @!P0 BRA `(.L_x_9) ;  /* 0x0000000000108947 */ /* 0x002fec0003800000 */
[----:B------:R-:W-:Y:S01]  /*0680*/  IMAD.MOV.U32 R3, RZ, RZ, R23 ;  /* 0x000000ffff037224 */ /* 0x000fe200078e0017 */
[----:B------:R-:W-:-:S07]  /*0690*/  MOV R6, 0x6b0 ;  /* 0x000006b000067802 */ /* 0x000fce0000000f00 */
[----:B------:R-:W-:Y:S05]  /*06a0*/  CALL.REL.NOINC `($__internal_0_$__cuda_sm3x_div_rn_noftz_f32_slowpath) ;  /* 0x0000000000207944 */ /* 0x000fea0003c00000 */
[----:B------:R-:W-:-:S07]  /*06b0*/  MOV R3, R0 ;  /* 0x0000000000037202 */ /* 0x000fce0000000f00 */
.L_x_9:
[----:B------:R-:W-:Y:S05]  /*06c0*/  BSYNC.RECONVERGENT B0 ;  /* 0x0000000000007941 */ /* 0x000fea0003800200 */
.L_x_8:
[----:B------:R-:W2:Y:S01]  /*06d0*/  LDG.E R0, desc[UR6][R4.64] ;  /* 0x0000000604007981 */ /* 0x000ea2000c1e1900 */
[----:B------:R-:W-:-:S05]  /*06e0*/  IMAD.MOV.U32 R7, RZ, RZ, 0x4048f5c3 ;  /* 0x4048f5c3ff077424 */ /* 0x000fca00078e00ff */
[----:B------:R-:W-:Y:S01]  /*06f0*/  STS [R2], R7 ;  /* 0x0000000702007388 */ /* 0x000fe20000000800 */
[----:B--2---:R-:W-:-:S13]  /*0700*/  FSETP.GT.AND P0, PT, R0, R3, PT ;  /* 0x000000030000720b */ /* 0x004fda0003f04000 */
[----:B------:R-:W-:Y:S01]  /*0710*/  @P0 STG.E desc[UR6][R4.64], R3 ;  /* 0x0000000304000986 */ /* 0x000fe2000c101906 */
[----:B------:R-:W-:Y:S05]  /*0720*/  EXIT ;  /* 0x000000000000794d */ /* 0x000fea0003800000 */
        .weak           $__internal_0_$__cuda_sm3x_div_rn_noftz_f32_slowpath
        .type           $__internal_0_$__cuda_sm3x_div_rn_noftz_f32_slowpath,@function
        .size           $__internal_0_$__cuda_sm3x_div_rn_noftz_f32_slowpath,(.L_x_26 - $__internal_0_$__cuda_sm3x_div_rn_noftz_f32_slowpath)
$__internal_0_$__cuda_sm3x_div_rn_noftz_f32_slowpath:
[----:B------:R-:W-:Y:S01]  /*0730*/  SHF.R.U32.HI R7, RZ, 0x17, R8 ;  /* 0x00000017ff077819 */ /* 0x000fe20000011608 */
[----:B------:R-:W-:Y:S01]  /*0740*/  BSSY.RECONVERGENT B1, `(.L_x_10) ;  /* 0x0000063000017945 */ /* 0x000fe20003800200 */
[----:B------:R-:W-:Y:S02]  /*0750*/  SHF.R.U32.HI R0, RZ, 0x17, R3 ;  /* 0x00000017ff007819 */ /* 0x000fe40000011603 */
[----:B------:R-:W-:Y:S02]  /*0760*/  LOP3.LUT R7, R7, 0xff, RZ, 0xc0, !PT ;  /* 0x000000ff07077812 */ /* 0x000fe400078ec0ff */
[----:B------:R-:W-:-:S03]  /*0770*/  LOP3.LUT R12, R0, 0xff, RZ, 0xc0, !PT ;  /* 0x000000ff000c7812 */ /* 0x000fc600078ec0ff */
[----:B------:R-:W-:Y:S02]  /*0780*/  VIADD R10, R7, 0xffffffff ;  /* 0xffffffff070a7836 */ /* 0x000fe40000000000 */
[----:B------:R-:W-:-:S03]  /*0790*/  VIADD R11, R12, 0xffffffff ;  /* 0xffffffff0c0b7836 */ /* 0x000fc60000000000 */
[----:B------:R-:W-:-:S04]  /*07a0*/  ISETP.GT.U32.AND P0, PT, R10, 0xfd, PT ;  /* 0x000000fd0a00780c */ /* 0x000fc80003f04070 */
[----:B------:R-:W-:-:S13]  /*07b0*/  ISETP.GT.U32.OR P0, PT, R11, 0xfd, P0 ;  /* 0x000000fd0b00780c */ /* 0x000fda0000704470 */
[----:B------:R-:W-:Y:S01]  /*07c0*/  @!P0 MOV R9, RZ ;  /* 0x000000ff00098202 */ /* 0x000fe20000000f00 */
[----:B------:R-:W-:Y:S06]  /*07d0*/  @!P0 BRA `(.L_x_11) ;  /* 0x0000000000608947 */ /* 0x000fec0003800000 */
[----:B------:R-:W-:Y:S01]  /*07e0*/  FSETP.GTU.FTZ.AND P0, PT, |R3|, +INF , PT ;  /* 0x7f8000000300780b */ /* 0x000fe20003f1c200 */
[----:B------:R-:W-:Y:S01]  /*07f0*/  IMAD.MOV.U32 R0, RZ, RZ, R8 ;  /* 0x000000ffff007224 */ /* 0x000fe200078e0008 */
[----:B------:R-:W-:-:S04]  /*0800*/  FSETP.GTU.FTZ.AND P1, PT, |R8|, +INF , PT ;  /* 0x7f8000000800780b */ /* 0x000fc80003f3c200 */
[----:B------:R-:W-:-:S13]  /*0810*/  PLOP3.LUT P0, PT, P0, P1, PT, 0xf8, 0x8f ;  /* 0x00000000008f781c */ /* 0x000fda0000703f70 */
[----:B------:R-:W-:Y:S05]  /*0820*/  @P0 BRA `(.L_x_12) ;  /* 0x00000004004c0947 */ /* 0x000fea0003800000 */
[----:B------:R-:W-:-:S13]  /*0830*/  LOP3.LUT P0, RZ, R8, 0x7fffffff, R3, 0xc8, !PT ;  /* 0x7fffffff08ff7812 */ /* 0x000fda000780c803 */
[----:B------:R-:W-:Y:S05]  /*0840*/  @!P0 BRA `(.L_x_13) ;  /* 0x00000004003c8947 */ /* 0x000fea0003800000 */
[C---:B------:R-:W-:Y:S02]  /*0850*/  FSETP.NEU.FTZ.AND P2, PT, |R3|.reuse, +INF , PT ;  /* 0x7f8000000300780b */ /* 0x040fe40003f5d200 */
[----:B------:R-:W-:Y:S02]  /*0860*/  FSETP.NEU.FTZ.AND P1, PT, |R0|, +INF , PT ;  /* 0x7f8000000000780b */ /* 0x000fe40003f3d200 */
[----:B------:R-:W-:-:S11]  /*0870*/  FSETP.NEU.FTZ.AND P0, PT, |R3|, +INF , PT ;  /* 0x7f8000000300780b */ /* 0x000fd60003f1d200 */
[----:B------:R-:W-:Y:S05]  /*0880*/  @!P1 BRA !P2, `(.L_x_13) ;  /* 0x00000004002c9947 */ /* 0x000fea0005000000 */
[----:B------:R-:W-:-:S04]  /*0890*/  LOP3.LUT P2, RZ, R3, 0x7fffffff, RZ, 0xc0, !PT ;  /* 0x7fffffff03ff7812 */ /* 0x000fc8000784c0ff */
[----:B------:R-:W-:-:S13]  /*08a0*/  PLOP3.LUT P1, PT, P1, P2, PT, 0x2f, 0xf2 ;  /* 0x0000000000f2781c */ /* 0x000fda0000f24577 */
[----:B------:R-:W-:Y:S05]  /*08b0*/  @P1 BRA `(.L_x_14) ;  /* 0x0000000400181947 */ /* 0x000fea0003800000 */
[----:B------:R-:W-:-:S04]  /*08c0*/  LOP3.LUT P1, RZ, R8, 0x7fffffff, RZ, 0xc0, !PT ;  /* 0x7fffffff08ff7812 */ /* 0x000fc8000782c0ff */
[----:B------:R-:W-:-:S13]  /*08d0*/  PLOP3.LUT P0, PT, P0, P1, PT, 0x2f, 0xf2 ;  /* 0x0000000000f2781c */ /* 0x000fda0000702577 */
[----:B------:R-:W-:Y:S05]  /*08e0*/  @P0 BRA `(.L_x_15) ;  /* 0x0000000400000947 */ /* 0x000fea0003800000 */
[----:B------:R-:W-:Y:S02]  /*08f0*/  ISETP.GE.AND P0, PT, R11, RZ, PT ;  /* 0x000000ff0b00720c */ /* 0x000fe40003f06270 */
[----:B------:R-:W-:-:S11]  /*0900*/  ISETP.GE.AND P1, PT, R10, RZ, PT ;  /* 0x000000ff0a00720c */ /* 0x000fd60003f26270 */
[----:B------:R-:W-:Y:S02]  /*0910*/  @P0 IMAD.MOV.U32 R9, RZ, RZ, RZ ;  /* 0x000000ffff090224 */ /* 0x000fe400078e00ff */
[----:B------:R-:W-:Y:S01]  /*0920*/  @!P0 FFMA R3, R3, 1.84467440737095516160e+19, RZ ;  /* 0x5f80000003038823 */ /* 0x000fe200000000ff */
[----:B------:R-:W-:Y:S02]  /*0930*/  @!P0 IMAD.MOV.U32 R9, RZ, RZ, -0x40 ;  /* 0xffffffc0ff098424 */ /* 0x000fe400078e00ff */
[----:B------:R-:W-:-:S03]  /*0940*/  @!P1 FFMA R8, R0, 1.84467440737095516160e+19, RZ ;  /* 0x5f80000000089823 */ /* 0x000fc600000000ff */
[----:B------:R-:W-:-:S07]  /*0950*/  @!P1 IADD3 R9, PT, PT, R9, 0x40, RZ ;  /* 0x0000004009099810 */ /* 0x000fce0007ffe0ff */
.L_x_11:
[----:B------:R-:W-:Y:S01]  /*0960*/  LEA R11, R7, 0xc0800000, 0x17 ;  /* 0xc0800000070b7811 */ /* 0x000fe200078eb8ff */
[----:B------:R-:W-:Y:S04]  /*0970*/  BSSY.RECONVERGENT B2, `(.L_x_16) ;  /* 0x0000036000027945 */ /* 0x000fe80003800200 */
[----:B------:R-:W-:Y:S02]  /*0980*/  IMAD.IADD R11, R8, 0x1, -R11 ;  /* 0x00000001080b7824 */ /* 0x000fe400078e0a0b */
[----:B------:R-:W-:Y:S02]  /*0990*/  VIADD R8, R12, 0xffffff81 ;  /* 0xffffff810c087836 */ /* 0x000fe40000000000 */
[----:B------:R-:W0:Y:S01]  /*09a0*/  MUFU.RCP R10, R11 ;  /* 0x0000000b000a7308 */ /* 0x000e220000001000 */
[----:B------:R-:W-:Y:S01]  /*09b0*/  FADD.FTZ R13, -R11, -RZ ;  /* 0x800000ff0b0d7221 */ /* 0x000fe20000010100 */
[C---:B------:R-:W-:Y:S01]  /*09c0*/  IMAD R0, R8.reuse, -0x800000, R3 ;  /* 0xff80000008007824 */ /* 0x040fe200078e0203 */
[----:B------:R-:W-:-:S04]  /*09d0*/  IADD3 R8, PT, PT, R8, 0x7f, -R7 ;  /* 0x0000007f08087810 */ /* 0x000fc80007ffe807 */
[----:B------:R-:W-:Y:S01]  /*09e0*/  IADD3 R8, PT, PT, R8, R9, RZ ;  /* 0x0000000908087210 */ /* 0x000fe20007ffe0ff */
[----:B0-----:R-:W-:-:S04]  /*09f0*/  FFMA R15, R10, R13, 1 ;  /* 0x3f8000000a0f7423 */ /* 0x001fc8000000000d */
[----:B------:R-:W-:-:S04]  /*0a00*/  FFMA R12, R10, R15, R10 ;  /* 0x0000000f0a0c7223 */ /* 0x000fc8000000000a */
[----:B------:R-:W-:-:S04]  /*0a10*/  FFMA R3, R0, R12, RZ ;  /* 0x0000000c00037223 */ /* 0x000fc800000000ff */
[----:B------:R-:W-:-:S04]  /*0a20*/  FFMA R10, R13, R3, R0 ;  /* 0x000000030d0a7223 */ /* 0x000fc80000000000 */
[----:B------:R-:W-:-:S04]  /*0a30*/  FFMA R15, R12, R10, R3 ;  /* 0x0000000a0c0f7223 */ /* 0x000fc80000000003 */
[----:B------:R-:W-:-:S04]  /*0a40*/  FFMA R10, R13, R15, R0 ;  /* 0x0000000f0d0a7223 */ /* 0x000fc80000000000 */
[----:B------:R-:W-:-:S05]  /*0a50*/  FFMA R0, R12, R10, R15 ;  /* 0x0000000a0c007223 */ /* 0x000fca000000000f */
[----:B------:R-:W-:-:S04]  /*0a60*/  SHF.R.U32.HI R3, RZ, 0x17, R0 ;  /* 0x00000017ff037819 */ /* 0x000fc80000011600 */
[----:B------:R-:W-:-:S05]  /*0a70*/  LOP3.LUT R3, R3, 0xff, RZ, 0xc0, !PT ;  /* 0x000000ff03037812 */ /* 0x000fca00078ec0ff */
[----:B------:R-:W-:-:S04]  /*0a80*/  IMAD.IADD R9, R3, 0x1, R8 ;  /* 0x0000000103097824 */ /* 0x000fc800078e0208 */
[----:B------:R-:W-:-:S05]  /*0a90*/  VIADD R3, R9, 0xffffffff ;  /* 0xffffffff09037836 */ /* 0x000fca0000000000 */
[----:B------:R-:W-:-:S13]  /*0aa0*/  ISETP.GE.U32.AND P0, PT, R3, 0xfe, PT ;  /* 0x000000fe0300780c */ /* 0x000fda0003f06070 */
[----:B------:R-:W-:Y:S05]  /*0ab0*/  @!P0 BRA `(.L_x_17) ;  /* 0x0000000000808947 */ /* 0x000fea0003800000 */
[----:B------:R-:W-:-:S13]  /*0ac0*/  ISETP.GT.AND P0, PT, R9, 0xfe, PT ;  /* 0x000000fe0900780c */ /* 0x000fda0003f04270 */
[----:B------:R-:W-:Y:S05]  /*0ad0*/  @P0 BRA `(.L_x_18) ;  /* 0x00000000006c0947 */ /* 0x000fea0003800000 */
[----:B------:R-:W-:-:S13]  /*0ae0*/  ISETP.GE.AND P0, PT, R9, 0x1, PT ;  /* 0x000000010900780c */ /* 0x000fda0003f06270 */
[----:B------:R-:W-:Y:S05]  /*0af0*/  @P0 BRA `(.L_x_19) ;  /* 0x0000000000740947 */ /* 0x000fea0003800000 */
[----:B------:R-:W-:Y:S02]  /*0b00*/  ISETP.GE.AND P0, PT, R9, -0x18, PT ;  /* 0xffffffe80900780c */ /* 0x000fe40003f06270 */
[----:B------:R-:W-:-:S11]  /*0b10*/  LOP3.LUT R0, R0, 0x80000000, RZ, 0xc0, !PT ;  /* 0x8000000000007812 */ /* 0x000fd600078ec0ff */
[----:B------:R-:W-:Y:S05]  /*0b20*/  @!P0 BRA `(.L_x_19) ;  /* 0x0000000000688947 */ /* 0x000fea0003800000 */
[CCC-:B------:R-:W-:Y:S01]  /*0b30*/  FFMA.RZ R3, R12.reuse, R10.reuse, R15.reuse ;  /* 0x0000000a0c037223 */ /* 0x1c0fe2000000c00f */
[CCC-:B------:R-:W-:Y:S01]  /*0b40*/  FFMA.RM R8, R12.reuse, R10.reuse, R15.reuse ;  /* 0x0000000a0c087223 */ /* 0x1c0fe2000000400f */
[C---:B------:R-:W-:Y:S02]  /*0b50*/  ISETP.NE.AND P2, PT, R9.reuse, RZ, PT ;  /* 0x000000ff0900720c */ /* 0x040fe40003f45270 */
[----:B------:R-:W-:Y:S02]  /*0b60*/  ISETP.NE.AND P1, PT, R9, RZ, PT ;  /* 0x000000ff0900720c */ /* 0x000fe40003f25270 */
[----:B------:R-:W-:Y:S01]  /*0b70*/  LOP3.LUT R7, R3, 0x7fffff, RZ, 0xc0, !PT ;  /* 0x007fffff03077812 */ /* 0x000fe200078ec0ff */
[----:B------:R-:W-:Y:S01]  /*0b80*/  FFMA.RP R3, R12, R10, R15 ;  /* 0x0000000a0c037223 */ /* 0x000fe2000000800f */
[----:B------:R-:W-:Y:S01]  /*0b90*/  IADD3 R10, PT, PT, R9, 0x20, RZ ;  /* 0x00000020090a7810 */ /* 0x000fe20007ffe0ff */
[----:B------:R-:W-:Y:S01]  /*0ba0*/  IMAD.MOV R9, RZ, RZ, -R9 ;  /* 0x000000ffff097224 */ /* 0x000fe200078e0a09 */
[----:B------:R-:W-:-:S02]  /*0bb0*/  LOP3.LUT R7, R7, 0x800000, RZ, 0xfc, !PT ;  /* 0x0080000007077812 */ /* 0x000fc400078efcff */
[----:B------:R-:W-:Y:S02]  /*0bc0*/  FSETP.NEU.FTZ.AND P0, PT, R3, R8, PT ;  /* 0x000000080300720b */ /* 0x000fe40003f1d000 */
[----:B------:R-:W-:Y:S02]  /*0bd0*/  SHF.L.U32 R10, R7, R10, RZ ;  /* 0x0000000a070a7219 */ /* 0x000fe400000006ff */
[----:B------:R-:W-:Y:S02]  /*0be0*/  SEL R8, R9, RZ, P2 ;  /* 0x000000ff09087207 */ /* 0x000fe40001000000 */
[----:B------:R-:W-:Y:S02]  /*0bf0*/  ISETP.NE.AND P1, PT, R10, RZ, P1 ;  /* 0x000000ff0a00720c */ /* 0x000fe40000f25270 */
[----:B------:R-:W-:Y:S02]  /*0c00*/  SHF.R.U32.HI R8, RZ, R8, R7 ;  /* 0x00000008ff087219 */ /* 0x000fe40000011607 */
[----:B------:R-:W-:-:S02]  /*0c10*/  PLOP3.LUT P0, PT, P0, P1, PT, 0xf8, 0x8f ;  /* 0x00000000008f781c */ /* 0x000fc40000703f70 */
[----:B------:R-:W-:Y:S02]  /*0c20*/  SHF.R.U32.HI R10, RZ, 0x1, R8 ;  /* 0x00000001ff0a7819 */ /* 0x000fe40000011608 */
[----:B------:R-:W-:-:S04]  /*0c30*/  SEL R3, RZ, 0x1, !P0 ;  /* 0x00000001ff037807 */ /* 0x000fc80004000000 */
[----:B------:R-:W-:-:S04]  /*0c40*/  LOP3.LUT R3, R3, 0x1, R10, 0xf8, !PT ;  /* 0x0000000103037812 */ /* 0x000fc800078ef80a */
[----:B------:R-:W-:-:S05]  /*0c50*/  LOP3.LUT R3, R3, R8, RZ, 0xc0, !PT ;  /* 0x0000000803037212 */ /* 0x000fca00078ec0ff */
[----:B------:R-:W-:-:S05]  /*0c60*/  IMAD.IADD R3, R10, 0x1, R3 ;  /* 0x000000010a037824 */ /* 0x000fca00078e0203 */
[----:B------:R-:W-:Y:S01]  /*0c70*/  LOP3.LUT R0, R3, R0, RZ, 0xfc, !PT ;  /* 0x0000000003007212 */ /* 0x000fe200078efcff */
[----:B------:R-:W-:Y:S06]  /*0c80*/  BRA `(.L_x_19) ;  /* 0x0000000000107947 */ /* 0x000fec0003800000 */
.L_x_18:
[----:B------:R-:W-:-:S04]  /*0c90*/  LOP3.LUT R0, R0, 0x80000000, RZ, 0xc0, !PT ;  /* 0x8000000000007812 */ /* 0x000fc800078ec0ff */
[----:B------:R-:W-:Y:S01]  /*0ca0*/  LOP3.LUT R0, R0, 0x7f800000, RZ, 0xfc, !PT ;  /* 0x7f80000000007812 */ /* 0x000fe200078efcff */
[----:B------:R-:W-:Y:S06]  /*0cb0*/  BRA `(.L_x_19) ;  /* 0x0000000000047947 */ /* 0x000fec0003800000 */
.L_x_17:
[----:B------:R-:W-:-:S07]  /*0cc0*/  LEA R0, R8, R0, 0x17 ;  /* 0x0000000008007211 */ /* 0x000fce00078eb8ff */
.L_x_19:
[----:B------:R-:W-:Y:S05]  /*0cd0*/  BSYNC.RECONVERGENT B2 ;  /* 0x0000000000027941 */ /* 0x000fea0003800200 */
.L_x_16:
[----:B------:R-:W-:Y:S05]  /*0ce0*/  BRA `(.L_x_20) ;  /* 0x0000000000207947 */ /* 0x000fea0003800000 */
.L_x_15:
[----:B------:R-:W-:-:S04]  /*0cf0*/  LOP3.LUT R0, R8, 0x80000000, R3, 0x48, !PT ;  /* 0x8000000008007812 */ /* 0x000fc800078e4803 */
[----:B------:R-:W-:Y:S01]  /*0d00*/  LOP3.LUT R0, R0, 0x7f800000, RZ, 0xfc, !PT ;  /* 0x7f80000000007812 */ /* 0x000fe200078efcff */
[----:B------:R-:W-:Y:S06]  /*0d10*/  BRA `(.L_x_20) ;  /* 0x0000000000147947 */ /* 0x000fec0003800000 */
.L_x_14:
[----:B------:R-:W-:Y:S01]  /*0d20*/  LOP3.LUT R0, R8, 0x80000000, R3, 0x48, !PT ;  /* 0x8000000008007812 */ /* 0x000fe200078e4803 */
[----:B------:R-:W-:Y:S06]  /*0d30*/  BRA `(.L_x_20) ;  /* 0x00000000000c7947 */ /* 0x000fec0003800000 */
.L_x_13:
[----:B------:R-:W0:Y:S01]  /*0d40*/  MUFU.RSQ R0, -QNAN ;  /* 0xffc0000000007908 */ /* 0x000e220000001400 */
[----:B------:R-:W-:Y:S05]  /*0d50*/  BRA `(.L_x_20) ;  /* 0x0000000000047947 */ /* 0x000fea0003800000 */
.L_x_12:
[----:B------:R-:W-:-:S07]  /*0d60*/  FADD.FTZ R0, R3, R0 ;  /* 0x0000000003007221 */ /* 0x000fce0000010000 */
.L_x_20:
[----:B------:R-:W-:Y:S05]  /*0d70*/  BSYNC.RECONVERGENT B1 ;  /* 0x0000000000017941 */ /* 0x000fea0003800200 */
.L_x_10:
[----:B------:R-:W-:-:S04]  /*0d80*/  IMAD.MOV.U32 R7, RZ, RZ, 0x0 ;  /* 0x00000000ff077424 */ /* 0x000fc800078e00ff */
[----:B0-----:R-:W-:Y:S05]  /*0d90*/  RET.REL.NODEC R6 `(_Z21use_shared_memory_GPUPf) ;  /* 0xfffffff006987950 */ /* 0x001fea0003c3ffff */
.L_x_21:
[----:B------:R-:W-:-:S00]  /*0da0*/  BRA `(.L_x_21) ;  /* 0xfffffffc00fc7947 */ /* 0x000fc0000383ffff */
[----:B------:R-:W-:-:S00]  /*0db0*/  NOP ;  /* 0x0000000000007918 */ /* 0x000fc00000000000 */
        /* <DEDUP_REMOVED lines=12> */
.L_x_26:


//--------------------- .text._Z21use_global_memory_GPUPf --------------------------
	.section	.text._Z21use_global_memory_GPUPf,"ax",@progbits
	.align	128
        .global         _Z21use_global_memory_GPUPf
        .type           _Z21use_global_memory_GPUPf,@function
        .size           _Z21use_global_memory_GPUPf,(.L_x_28 - _Z21use_global_memory_GPUPf)
        .other          _Z21use_global_memory_GPUPf,@"STO_CUDA_ENTRY STV_DEFAULT"
_Z21use_global_memory_GPUPf:
.text._Z21use_global_memory_GPUPf:
[----:B------:R-:W-:Y:S01]  /*0000*/  LDC R1, c[0x0][0x37c] ;  /* 0x0000df00ff017b82 */ /* 0x000fe20000000800 */
[----:B------:R-:W0:Y:S07]  /*0010*/  S2R R5, SR_TID.X ;  /* 0x0000000000057919 */ /* 0x000e2e0000002100 */
[----:B------:R-:W1:Y:S01]  /*0020*/  LDC.64 R2, c[0x0][0x380] ;  /* 0x0000e000ff027b82 */ /* 0x000e620000000a00 */
[----:B------:R-:W2:Y:S01]  /*0030*/  LDCU.64 UR4, c[0x0][0x358] ;  /* 0x00006b00ff0477ac */ /* 0x000ea20008000a00 */
[C---:B0-----:R-:W-:Y:S01]  /*0040*/  SHF.L.U32 R0, R5.reuse, 0x1, RZ ;  /* 0x0000000105007819 */ /* 0x041fe200000006ff */
[----:B-1----:R-:W-:-:S03]  /*0050*/  IMAD.WIDE.U32 R2, R5, 0x4, R2 ;  /* 0x0000000405027825 */ /* 0x002fc600078e0002 */
[----:B------:R-:W-:-:S05]  /*0060*/  I2FP.F32.U32 R5, R0 ;  /* 0x0000000000057245 */ /* 0x000fca0000201000 */
[----:B--2---:R-:W-:Y:S01]  /*0070*/  STG.E desc[UR4][R2.64], R5 ;  /* 0x0000000502007986 */ /* 0x004fe2000c101904 */
[----:B------:R-:W-:Y:S05]  /*0080*/  EXIT ;  /* 0x000000000000794d */ /* 0x000fea0003800000 */
.L_x_22:
        /* <DEDUP_REMOVED lines=15> */
.L_x_28:


//--------------------- .text._Z20use_local_memory_GPUf --------------------------
	.section	.text._Z20use_local_memory_GPUf,"ax",@progbits
	.align	128
        .global         _Z20use_local_memory_GPUf
        .type           _Z20use_local_memory_GPUf,@function
        .size           _Z20use_local_memory_GPUf,(.L_x_29 - _Z20use_local_memory_GPUf)
        .other          _Z20use_local_memory_GPUf,@"STO_CUDA_ENTRY STV_DEFAULT"
_Z20use_local_memory_GPUf:
.text._Z20use_local_memory_GPUf:
[----:B------:R-:W-:Y:S01]  /*0000*/  LDC R1, c[0x0][0x37c] ;  /* 0x0000df00ff017b82 */ /* 0x000fe20000000800 */
[----:B------:R-:W-:Y:S05]  /*0010*/  EXIT ;  /* 0x000000000000794d */ /* 0x000fea0003800000 */
.L_x_23:
        /* <DEDUP_REMOVED lines=14> */
.L_x_29:


//--------------------- .text._Z5hellov           --------------------------
	.section	.text._Z5hellov,"ax",@progbits
	.align	128
        .global         _Z5hellov
        .type           _Z5hellov,@function
        .size           _Z5hellov,(.L_x_30 - _Z5hellov)
        .other          _Z5hellov,@"STO_CUDA_ENTRY STV_DEFAULT"
_Z5hellov:
.text._Z5hellov:
[----:B------:R-:W0:Y:S01]  /*0000*/  LDC R1, c[0x0][0x37c] ;  /* 0x0000df00ff017b82 */ /* 0x000e220000000800 */
[----:B------:R-:W1:Y:S01]  /*0010*/  S2R R8, SR_CTAID.X ;  /* 0x0000000000087919 */ /* 0x000e620000002500 */
[----:B0-----:R-:W-:Y:S01]  /*0020*/  VIADD R1, R1, 0xfffffff8 ;  /* 0xfffffff801017836 */ /* 0x001fe20000000000 */
[----:B------:R-:W-:Y:S01]  /*0030*/  MOV R0, 0x8 ;  /* 0x0000000800007802 */ /* 0x000fe20000000f00 */
[----:B------:R-:W0:Y:S04]  /*0040*/  LDCU UR4, c[0x0][0x2f8] ;  /* 0x00005f00ff0477ac */ /* 0x000e280008000800 */
[----:B------:R2:W3:Y:S01]  /*0050*/  LDC.64 R2, c[0x4][R0] ;  /* 0x0100000000027b82 */ /* 0x0004e20000000a00 */
[----:B------:R-:W4:Y:S01]  /*0060*/  LDCU.64 UR6, c[0x4][URZ] ;  /* 0x01000000ff0677ac */ /* 0x000f220008000a00 */
[----:B------:R-:W5:Y:S01]  /*0070*/  LDCU UR5, c[0x0][0x2fc] ;  /* 0x00005f80ff0577ac */ /* 0x000f620008000800 */
[----:B0-----:R-:W-:Y:S01]  /*0080*/  IADD3 R6, P0, PT, R1, UR4, RZ ;  /* 0x0000000401067c10 */ /* 0x001fe2000ff1e0ff */
[----:B----4-:R-:W-:Y:S01]  /*0090*/  IMAD.U32 R4, RZ, RZ, UR6 ;  /* 0x00000006ff047e24 */ /* 0x010fe2000f8e00ff */
[----:B------:R-:W-:-:S03]  /*00a0*/  MOV R5, UR7 ;  /* 0x0000000700057c02 */ /* 0x000fc60008000f00 */
[----:B-----5:R-:W-:Y:S01]  /*00b0*/  IMAD.X R7, RZ, RZ, UR5, P0 ;  /* 0x00000005ff077e24 */ /* 0x020fe200080e06ff */
[----:B-1----:R2:W-:Y:S07]  /*00c0*/  STL [R1], R8 ;  /* 0x0000000801007387 */ /* 0x0025ee0000100800 */
[----:B------:R-:W-:-:S07]  /*00d0*/  LEPC R20, `(.L_x_24) ;  /* 0x000000001014794e */ /* 0x000fce0000000000 */
[----:B--23--:R-:W-:Y:S05]  /*00e0*/  CALL.ABS.NOINC R2 ;  /* 0x0000000002007343 */ /* 0x00cfea0003c00000 */
.L_x_24:
[----:B------:R-:W-:Y:S05]  /*00f0*/  EXIT ;  /* 0x000000000000794d */ /* 0x000fea0003800000 */
.L_x_25:
        /* <DEDUP_REMOVED lines=16> */
.L_x_30:


//--------------------- .nv.global.init           --------------------------
	.section	.nv.global.init,"aw",@progbits
.nv.global.init:
	.type		$str,@object
	.size		$str,(.L_0 - $str)
$str:
        /*0000*/ 	.byte	0x48, 0x65, 0x6c, 0x6c, 0x6f, 0x20, 0x77, 0x6f, 0x72, 0x6c, 0x64, 0x21, 0x20, 0x49, 0x27, 0x6d
        /*0010*/ 	.byte	0x20, 0x61, 0x20, 0x74, 0x68, 0x72, 0x65, 0x61, 0x64, 0x20, 0x69, 0x6e, 0x20, 0x62, 0x6c, 0x6f
        /*0020*/ 	.byte	0x63, 0x6b, 0x20, 0x25, 0x64, 0x0a, 0x00
.L_0:


//--------------------- .nv.shared._Z21use_shared_memory_GPUPf --------------------------
	.section	.nv.shared._Z21use_shared_memory_GPUPf,"aw",@nobits
	.sectionflags	@""
	.align	4
.nv.shared._Z21use_shared_memory_GPUPf:
	.zero		1536


//--------------------- .nv.shared.reserved.0     --------------------------
	.section	.nv.shared.reserved.0,"aw",@nobits
	.weak		__nv_reservedSMEM_offset_0_alias
	.size		__nv_reservedSMEM_offset_0_alias, 0, 64
	.other		__nv_reservedSMEM_offset_0_alias,@"STO_CUDA_RESERVED_SHARED STV_DEFAULT"
__nv_reservedSMEM_offset_0_alias:
	.zero		0
	.zero		64


//--------------------- .nv.constant0._Z21use_shared_memory_GPUPf --------------------------
	.section	.nv.constant0._Z21use_shared_memory_GPUPf,"a",@progbits
	.sectionflags	@""
	.align	4
.nv.constant0._Z21use_shared_memory_GPUPf:
	.zero		904


//--------------------- .nv.constant0._Z21use_global_memory_GPUPf --------------------------
	.section	.nv.constant0._Z21use_global_memory_GPUPf,"a",@progbits
	.sectionflags	@""
	.align	4
.nv.constant0._Z21use_global_memory_GPUPf:
	.zero		904


//--------------------- .nv.constant0._Z20use_local_memory_GPUf --------------------------
	.section	.nv.constant0._Z20use_local_memory_GPUf,"a",@progbits
	.sectionflags	@""
	.align	4
.nv.constant0._Z20use_local_memory_GPUf:
	.zero		900


//--------------------- .nv.constant0._Z5hellov   --------------------------
	.section	.nv.constant0._Z5hellov,"a",@progbits
	.sectionflags	@""
	.align	4
.nv.constant0._Z5hellov:
	.zero		896


//--------------------- SYMBOLS --------------------------

	.type		.nv.reservedSmem.offset0,@object
	.size		.nv.reservedSmem.offset0,0x4
	.type		.nv.reservedSmem.cap,@object
	.size		.nv.reservedSmem.cap,0x4
	.type		vprintf,@function
